//
// Generated by NVIDIA NVVM Compiler
//
// Compiler Build ID: CL-36424714
// Cuda compilation tools, release 13.0, V13.0.88
// Based on NVVM 20.0.0
//

.version 9.0
.target sm_100
.address_size 64

	// .globl	_Z14parallel_mergePKiS0_Piii

.visible .entry _Z14parallel_mergePKiS0_Piii(
	.param .u64 .ptr .align 1 _Z14parallel_mergePKiS0_Piii_param_0,
	.param .u64 .ptr .align 1 _Z14parallel_mergePKiS0_Piii_param_1,
	.param .u64 .ptr .align 1 _Z14parallel_mergePKiS0_Piii_param_2,
	.param .u32 _Z14parallel_mergePKiS0_Piii_param_3,
	.param .u32 _Z14parallel_mergePKiS0_Piii_param_4
)
{
	.reg .pred 	%p<17>;
	.reg .b32 	%r<41>;
	.reg .b64 	%rd<19>;

	ld.param.u64 	%rd6, [_Z14parallel_mergePKiS0_Piii_param_0];
	ld.param.u64 	%rd7, [_Z14parallel_mergePKiS0_Piii_param_1];
	ld.param.u64 	%rd8, [_Z14parallel_mergePKiS0_Piii_param_2];
	ld.param.u32 	%r19, [_Z14parallel_mergePKiS0_Piii_param_3];
	ld.param.u32 	%r20, [_Z14parallel_mergePKiS0_Piii_param_4];
	cvta.to.global.u64 	%rd1, %rd8;
	cvta.to.global.u64 	%rd2, %rd7;
	cvta.to.global.u64 	%rd3, %rd6;
	mov.u32 	%r21, %ctaid.x;
	mov.u32 	%r22, %ntid.x;
	mov.u32 	%r23, %tid.x;
	mad.lo.s32 	%r1, %r21, %r22, %r23;
	add.s32 	%r24, %r20, %r19;
	setp.ge.s32 	%p1, %r1, %r24;
	@%p1 bra 	$L__BB0_18;
	sub.s32 	%r26, %r1, %r20;
	max.s32 	%r37, %r26, 0;
	min.s32 	%r38, %r1, %r19;
	setp.gt.s32 	%p2, %r37, %r38;
	@%p2 bra 	$L__BB0_17;
$L__BB0_2:
	mov.u32 	%r4, %r38;
	add.s32 	%r6, %r4, %r37;
	shr.u32 	%r39, %r6, 1;
	sub.s32 	%r8, %r1, %r39;
	setp.gt.s32 	%p3, %r8, -1;
	@%p3 bra 	$L__BB0_4;
	add.s32 	%r38, %r39, -1;
	bra.uni 	$L__BB0_11;
$L__BB0_4:
	setp.le.s32 	%p4, %r8, %r20;
	@%p4 bra 	$L__BB0_6;
	add.s32 	%r37, %r39, 1;
	mov.u32 	%r38, %r4;
	bra.uni 	$L__BB0_11;
$L__BB0_6:
	setp.lt.s32 	%p5, %r6, 2;
	setp.ge.u32 	%p6, %r8, %r20;
	mul.wide.u32 	%rd9, %r39, 4;
	add.s64 	%rd4, %rd3, %rd9;
	mul.wide.u32 	%rd10, %r8, 4;
	add.s64 	%rd5, %rd2, %rd10;
	or.pred  	%p7, %p5, %p6;
	@%p7 bra 	$L__BB0_8;
	add.s32 	%r38, %r39, -1;
	ld.global.u32 	%r27, [%rd4+-4];
	ld.global.u32 	%r28, [%rd5];
	setp.gt.s32 	%p8, %r27, %r28;
	@%p8 bra 	$L__BB0_11;
$L__BB0_8:
	setp.eq.s32 	%p9, %r8, 0;
	setp.ge.s32 	%p10, %r39, %r19;
	or.pred  	%p11, %p10, %p9;
	@%p11 bra 	$L__BB0_12;
	add.s32 	%r29, %r8, -1;
	mul.wide.u32 	%rd11, %r29, 4;
	add.s64 	%rd12, %rd2, %rd11;
	ld.global.u32 	%r30, [%rd12];
	ld.global.u32 	%r31, [%rd4];
	setp.le.s32 	%p12, %r30, %r31;
	@%p12 bra 	$L__BB0_12;
	add.s32 	%r37, %r39, 1;
	mov.u32 	%r38, %r4;
$L__BB0_11:
	setp.gt.s32 	%p16, %r37, %r38;
	@%p16 bra 	$L__BB0_17;
	bra.uni 	$L__BB0_2;
$L__BB0_12:
	setp.ge.u32 	%p13, %r8, %r20;
	@%p13 bra 	$L__BB0_17;
	setp.lt.s32 	%p14, %r39, %r19;
	@%p14 bra 	$L__BB0_16;
	ld.global.u32 	%r40, [%rd5];
$L__BB0_15:
	mul.wide.s32 	%rd13, %r1, 4;
	add.s64 	%rd14, %rd1, %rd13;
	st.global.u32 	[%rd14], %r40;
	bra.uni 	$L__BB0_18;
$L__BB0_16:
	ld.global.u32 	%r32, [%rd4];
	ld.global.u32 	%r40, [%rd5];
	setp.gt.s32 	%p15, %r32, %r40;
	@%p15 bra 	$L__BB0_15;
$L__BB0_17:
	mul.wide.s32 	%rd15, %r39, 4;
	add.s64 	%rd16, %rd3, %rd15;
	ld.global.u32 	%r34, [%rd16];
	mul.wide.s32 	%rd17, %r1, 4;
	add.s64 	%rd18, %rd1, %rd17;
	st.global.u32 	[%rd18], %r34;
$L__BB0_18:
	ret;

}


// ===== COMPILED SASS (sm_100) =====

	.target	sm_100

	.elftype	@"ET_EXEC"


//--------------------- .note.nv.tkinfo           --------------------------
	.section	.note.nv.tkinfo,"",@"SHT_NOTE"
	.sectionflags	@"SHF_NOTE_NV_TKINFO"
	.tkinfo
        /*0018*/ 	.word	0x00000002
        /*0030*/ 	.string	""
        /*0030*/ 	.string	"ptxas"
        /*0030*/ 	.string	"Cuda compilation tools, release 13.0, V13.0.88"
        /*0030*/ 	.string	"Build cuda_13.0.r13.0/compiler.36424714_0"
        /*0030*/ 	.string	"-arch sm_100 -m 64 "



//--------------------- .note.nv.cuinfo           --------------------------
	.section	.note.nv.cuinfo,"",@"SHT_NOTE"
	.sectionflags	@"SHF_NOTE_NV_CUINFO"
        /*0018*/ 	.short	0x0002
        /*001a*/ 	.short	0x0064
        /*001c*/ 	.short	0x0082
	.zero		2


//--------------------- .nv.info                  --------------------------
	.section	.nv.info,"",@"SHT_CUDA_INFO"
	.align	4


	//----- nvinfo : EIATTR_REGCOUNT
	.align		4
        /*0000*/ 	.byte	0x04, 0x2f
        /*0002*/ 	.short	(.L_1 - .L_0)
	.align		4
.L_0:
        /*0004*/ 	.word	index@(_Z14parallel_mergePKiS0_Piii)
        /*0008*/ 	.word	0x00000015


	//----- nvinfo : EIATTR_FRAME_SIZE
	.align		4
.L_1:
        /*000c*/ 	.byte	0x04, 0x11
        /*000e*/ 	.short	(.L_3 - .L_2)
	.align		4
.L_2:
        /*0010*/ 	.word	index@(_Z14parallel_mergePKiS0_Piii)
        /*0014*/ 	.word	0x00000000


	//----- nvinfo : EIATTR_MIN_STACK_SIZE
	.align		4
.L_3:
        /*0018*/ 	.byte	0x04, 0x12
        /*001a*/ 	.short	(.L_5 - .L_4)
	.align		4
.L_4:
        /*001c*/ 	.word	index@(_Z14parallel_mergePKiS0_Piii)
        /*0020*/ 	.word	0x00000000
.L_5:


//--------------------- .nv.compat                --------------------------
	.section	.nv.compat,"",@"SHT_CUDA_COMPAT_INFO"
	.align	4
        /*0000*/ 	.byte	0x02, 0x09, 0x00, 0x00, 0x02, 0x02, 0x01, 0x00, 0x02, 0x05, 0x05, 0x00, 0x03, 0x07, 0x01, 0x01
        /*0010*/ 	.byte	0x02, 0x03, 0x00, 0x00, 0x02, 0x06, 0x01, 0x00, 0x04, 0x0b, 0x08, 0x00, 0x09, 0x00, 0x00, 0x00
        /*0020*/ 	.byte	0x00, 0x00, 0x00, 0x00


//--------------------- .nv.info._Z14parallel_mergePKiS0_Piii --------------------------
	.section	.nv.info._Z14parallel_mergePKiS0_Piii,"",@"SHT_CUDA_INFO"
	.sectionflags	@""
	.align	4


	//----- nvinfo : EIATTR_CUDA_API_VERSION
	.align		4
        /*0000*/ 	.byte	0x04, 0x37
        /*0002*/ 	.short	(.L_7 - .L_6)
.L_6:
        /*0004*/ 	.word	0x00000082


	//----- nvinfo : EIATTR_KPARAM_INFO
	.align		4
.L_7:
        /*0008*/ 	.byte	0x04, 0x17
        /*000a*/ 	.short	(.L_9 - .L_8)
.L_8:
        /*000c*/ 	.word	0x00000000
        /*0010*/ 	.short	0x0004
        /*0012*/ 	.short	0x001c
        /*0014*/ 	.byte	0x00, 0xf0, 0x11, 0x00


	//----- nvinfo : EIATTR_KPARAM_INFO
	.align		4
.L_9:
        /*0018*/ 	.byte	0x04, 0x17
        /*001a*/ 	.short	(.L_11 - .L_10)
.L_10:
        /*001c*/ 	.word	0x00000000
        /*0020*/ 	.short	0x0003
        /*0022*/ 	.short	0x0018
        /*0024*/ 	.byte	0x00, 0xf0, 0x11, 0x00


	//----- nvinfo : EIATTR_KPARAM_INFO
	.align		4
.L_11:
        /*0028*/ 	.byte	0x04, 0x17
        /*002a*/ 	.short	(.L_13 - .L_12)
.L_12:
        /*002c*/ 	.word	0x00000000
        /*0030*/ 	.short	0x0002
        /*0032*/ 	.short	0x0010
        /*0034*/ 	.byte	0x00, 0xf5, 0x21, 0x00


	//----- nvinfo : EIATTR_KPARAM_INFO
	.align		4
.L_13:
        /*0038*/ 	.byte	0x04, 0x17
        /*003a*/ 	.short	(.L_15 - .L_14)
.L_14:
        /*003c*/ 	.word	0x00000000
        /*0040*/ 	.short	0x0001
        /*0042*/ 	.short	0x0008
        /*0044*/ 	.byte	0x00, 0xf5, 0x21, 0x00


	//----- nvinfo : EIATTR_KPARAM_INFO
	.align		4
.L_15:
        /*0048*/ 	.byte	0x04, 0x17
        /*004a*/ 	.short	(.L_17 - .L_16)
.L_16:
        /*004c*/ 	.word	0x00000000
        /*0050*/ 	.short	0x0000
        /*0052*/ 	.short	0x0000
        /*0054*/ 	.byte	0x00, 0xf5, 0x21, 0x00


	//----- nvinfo : EIATTR_SPARSE_MMA_MASK
	.align		4
.L_17:
        /*0058*/ 	.byte	0x03, 0x50
        /*005a*/ 	.short	0x0000


	//----- nvinfo : EIATTR_MAXREG_COUNT
	.align		4
        /*005c*/ 	.byte	0x03, 0x1b
        /*005e*/ 	.short	0x00ff


	//----- nvinfo : EIATTR_MERCURY_ISA_VERSION
	.align		4
        /*0060*/ 	.byte	0x03, 0x5f
        /*0062*/ 	.short	0x0101


	//----- nvinfo : EIATTR_VRC_CTA_INIT_COUNT
	.align		4
        /*0064*/ 	.byte	0x02, 0x4a
	.zero		1
	.zero		1


	//----- nvinfo : EIATTR_EXIT_INSTR_OFFSETS
	.align		4
        /*0068*/ 	.byte	0x04, 0x1c
        /*006a*/ 	.short	(.L_19 - .L_18)


	//   ....[0]....
.L_18:
        /*006c*/ 	.word	0x00000080


	//   ....[1]....
        /*0070*/ 	.word	0x000004c0


	//   ....[2]....
        /*0074*/ 	.word	0x00000500


	//----- nvinfo : EIATTR_CRS_STACK_SIZE
	.align		4
.L_19:
        /*0078*/ 	.byte	0x04, 0x1e
        /*007a*/ 	.short	(.L_21 - .L_20)
.L_20:
        /*007c*/ 	.word	0x00000000


	//----- nvinfo : EIATTR_CBANK_PARAM_SIZE
	.align		4
.L_21:
        /*0080*/ 	.byte	0x03, 0x19
        /*0082*/ 	.short	0x0020


	//----- nvinfo : EIATTR_PARAM_CBANK
	.align		4
        /*0084*/ 	.byte	0x04, 0x0a
        /*0086*/ 	.short	(.L_23 - .L_22)
	.align		4
.L_22:
        /*0088*/ 	.word	index@(.nv.constant0._Z14parallel_mergePKiS0_Piii)
        /*008c*/ 	.short	0x0380
        /*008e*/ 	.short	0x0020


	//----- nvinfo : EIATTR_SW_WAR
	.align		4
.L_23:
        /*0090*/ 	.byte	0x04, 0x36
        /*0092*/ 	.short	(.L_25 - .L_24)
.L_24:
        /*0094*/ 	.word	0x00000008
.L_25:


//--------------------- .nv.callgraph             --------------------------
	.section	.nv.callgraph,"",@"SHT_CUDA_CALLGRAPH"
	.align	4
	.sectionentsize	8
	.align		4
        /*0000*/ 	.word	0x00000000
	.align		4
        /*0004*/ 	.word	0xffffffff
	.align		4
        /*0008*/ 	.word	0x00000000
	.align		4
        /*000c*/ 	.word	0xfffffffe
	.align		4
        /*0010*/ 	.word	0x00000000
	.align		4
        /*0014*/ 	.word	0xfffffffd
	.align		4
        /*0018*/ 	.word	0x00000000
	.align		4
        /*001c*/ 	.word	0xfffffffc


//--------------------- .text._Z14parallel_mergePKiS0_Piii --------------------------
	.section	.text._Z14parallel_mergePKiS0_Piii,"ax",@progbits
	.align	128
        .global         _Z14parallel_mergePKiS0_Piii
        .type           _Z14parallel_mergePKiS0_Piii,@function
        .size           _Z14parallel_mergePKiS0_Piii,(.L_x_10 - _Z14parallel_mergePKiS0_Piii)
        .other          _Z14parallel_mergePKiS0_Piii,@"STO_CUDA_ENTRY STV_DEFAULT"
_Z14parallel_mergePKiS0_Piii:
.text._Z14parallel_mergePKiS0_Piii:
[----:B------:R-:W-:Y:S01]  /*0000*/  LDC R1, c[0x0][0x37c] ;  /* 0x0000df00ff017b82 */ /* 0x000fe20000000800 */
[----:B------:R-:W0:Y:S07]  /*0010*/  S2R R3, SR_TID.X ;  /* 0x0000000000037919 */ /* 0x000e2e0000002100 */
[----:B------:R-:W0:Y:S01]  /*0020*/  S2UR UR5, SR_CTAID.X ;  /* 0x00000000000579c3 */ /* 0x000e220000002500 */
[----:B------:R-:W1:Y:S07]  /*0030*/  LDCU.64 UR6, c[0x0][0x398] ;  /* 0x00007300ff0677ac */ /* 0x000e6e0008000a00 */
[----:B------:R-:W0:Y:S01]  /*0040*/  LDC R0, c[0x0][0x360] ;  /* 0x0000d800ff007b82 */ /* 0x000e220000000800 */
[----:B-1----:R-:W-:Y:S01]  /*0050*/  UIADD3 UR4, UPT, UPT, UR7, UR6, URZ ;  /* 0x0000000607047290 */ /* 0x002fe2000fffe0ff */
[----:B0-----:R-:W-:-:S05]  /*0060*/  IMAD R0, R0, UR5, R3 ;  /* 0x0000000500007c24 */ /* 0x001fca000f8e0203 */
[----:B------:R-:W-:-:S13]  /*0070*/  ISETP.GE.AND P0, PT, R0, UR4, PT ;  /* 0x0000000400007c0c */ /* 0x000fda000bf06270 */
[----:B------:R-:W-:Y:S05]  /*0080*/  @P0 EXIT ;  /* 0x000000000000094d */ /* 0x000fea0003800000 */
[C---:B------:R-:W-:Y:S01]  /*0090*/  VIADDMNMX R6, R0.reuse, -UR7, RZ, !PT ;  /* 0x8000000700067c46 */ /* 0x040fe2000f8001ff */
[----:B------:R-:W0:Y:S01]  /*00a0*/  LDCU.64 UR4, c[0x0][0x358] ;  /* 0x00006b00ff0477ac */ /* 0x000e220008000a00 */
[----:B------:R-:W-:Y:S01]  /*00b0*/  VIMNMX R7, PT, PT, R0, UR6, PT ;  /* 0x0000000600077c48 */ /* 0x000fe2000bfe0100 */
[----:B------:R-:W-:Y:S03]  /*00c0*/  BSSY.RECONVERGENT B0, `(.L_x_0) ;  /* 0x0000039000007945 */ /* 0x000fe60003800200 */
[----:B------:R-:W-:-:S13]  /*00d0*/  ISETP.GT.AND P0, PT, R6, R7, PT ;  /* 0x000000070600720c */ /* 0x000fda0003f04270 */
[----:B0-----:R-:W-:Y:S05]  /*00e0*/  @P0 BRA `(.L_x_1) ;  /* 0x0000000000d80947 */ /* 0x001fea0003800000 */
[----:B------:R-:W0:Y:S01]  /*00f0*/  LDC R16, c[0x0][0x39c] ;  /* 0x0000e700ff107b82 */ /* 0x000e220000000800 */
[----:B------:R-:W-:Y:S02]  /*0100*/  IMAD.MOV.U32 R10, RZ, RZ, R6 ;  /* 0x000000ffff0a7224 */ /* 0x000fe400078e0006 */
[----:B------:R-:W-:-:S05]  /*0110*/  IMAD.MOV.U32 R11, RZ, RZ, R7 ;  /* 0x000000ffff0b7224 */ /* 0x000fca00078e0007 */
[----:B------:R-:W1:Y:S08]  /*0120*/  LDC R18, c[0x0][0x398] ;  /* 0x0000e600ff127b82 */ /* 0x000e700000000800 */
[----:B------:R-:W2:Y:S08]  /*0130*/  LDC.64 R2, c[0x0][0x380] ;  /* 0x0000e000ff027b82 */ /* 0x000eb00000000a00 */
[----:B------:R-:W3:Y:S02]  /*0140*/  LDC.64 R4, c[0x0][0x388] ;  /* 0x0000e200ff047b82 */ /* 0x000ee40000000a00 */
.L_x_6:
[--C-:B------:R-:W-:Y:S01]  /*0150*/  IMAD.IADD R6, R10, 0x1, R11.reuse ;  /* 0x000000010a067824 */ /* 0x100fe200078e020b */
[----:B------:R-:W-:Y:S01]  /*0160*/  BSSY.RELIABLE B1, `(.L_x_2) ;  /* 0x0000024000017945 */ /* 0x000fe20003800100 */
[----:B------:R-:W-:-:S03]  /*0170*/  IMAD.MOV.U32 R12, RZ, RZ, R11 ;  /* 0x000000ffff0c7224 */ /* 0x000fc600078e000b */
[----:B------:R-:W-:-:S05]  /*0180*/  SHF.R.U32.HI R15, RZ, 0x1, R6 ;  /* 0x00000001ff0f7819 */ /* 0x000fca0000011606 */
[----:B------:R-:W-:-:S05]  /*0190*/  IMAD.IADD R13, R0, 0x1, -R15 ;  /* 0x00000001000d7824 */ /* 0x000fca00078e0a0f */
[----:B------:R-:W-:-:S13]  /*01a0*/  ISETP.GT.AND P0, PT, R13, -0x1, PT ;  /* 0xffffffff0d00780c */ /* 0x000fda0003f04270 */
[----:B------:R-:W-:Y:S01]  /*01b0*/  @!P0 IADD3 R11, PT, PT, R15, -0x1, RZ ;  /* 0xffffffff0f0b8810 */ /* 0x000fe20007ffe0ff */
[----:B------:R-:W-:Y:S06]  /*01c0*/  @!P0 BRA `(.L_x_3) ;  /* 0x0000000000688947 */ /* 0x000fec0003800000 */
[----:B0-----:R-:W-:-:S13]  /*01d0*/  ISETP.GT.AND P0, PT, R13, R16, PT ;  /* 0x000000100d00720c */ /* 0x001fda0003f04270 */
[----:B------:R-:W-:Y:S01]  /*01e0*/  @P0 VIADD R10, R15, 0x1 ;  /* 0x000000010f0a0836 */ /* 0x000fe20000000000 */
[----:B------:R-:W-:Y:S06]  /*01f0*/  @P0 BRA `(.L_x_3) ;  /* 0x00000000005c0947 */ /* 0x000fec0003800000 */
[C---:B------:R-:W-:Y:S01]  /*0200*/  ISETP.GE.U32.AND P1, PT, R13.reuse, R16, PT ;  /* 0x000000100d00720c */ /* 0x040fe20003f26070 */
[----:B---3--:R-:W-:-:S03]  /*0210*/  IMAD.WIDE.U32 R8, R13, 0x4, R4 ;  /* 0x000000040d087825 */ /* 0x008fc600078e0004 */
[----:B------:R-:W-:Y:S01]  /*0220*/  ISETP.LT.OR P0, PT, R6, 0x2, P1 ;  /* 0x000000020600780c */ /* 0x000fe20000f01670 */
[----:B--2---:R-:W-:-:S12]  /*0230*/  IMAD.WIDE.U32 R6, R15, 0x4, R2 ;  /* 0x000000040f067825 */ /* 0x004fd800078e0002 */
[----:B------:R-:W-:Y:S05]  /*0240*/  @P0 BRA `(.L_x_4) ;  /* 0x0000000000140947 */ /* 0x000fea0003800000 */
[----:B------:R-:W2:Y:S04]  /*0250*/  LDG.E R11, desc[UR4][R6.64+-0x4] ;  /* 0xfffffc04060b7981 */ /* 0x000ea8000c1e1900 */
[----:B------:R-:W2:Y:S02]  /*0260*/  LDG.E R14, desc[UR4][R8.64] ;  /* 0x00000004080e7981 */ /* 0x000ea4000c1e1900 */
[----:B--2---:R-:W-:Y:S01]  /*0270*/  ISETP.GT.AND P0, PT, R11, R14, PT ;  /* 0x0000000e0b00720c */ /* 0x004fe20003f04270 */
[----:B------:R-:W-:-:S12]  /*0280*/  VIADD R11, R15, 0xffffffff ;  /* 0xffffffff0f0b7836 */ /* 0x000fd80000000000 */
[----:B------:R-:W-:Y:S05]  /*0290*/  @P0 BRA `(.L_x_3) ;  /* 0x0000000000340947 */ /* 0x000fea0003800000 */
.L_x_4:
[----:B------:R-:W-:-:S04]  /*02a0*/  ISETP.NE.AND P0, PT, R13, RZ, PT ;  /* 0x000000ff0d00720c */ /* 0x000fc80003f05270 */
[----:B-1----:R-:W-:-:S13]  /*02b0*/  ISETP.GE.OR P0, PT, R15, R18, !P0 ;  /* 0x000000120f00720c */ /* 0x002fda0004706670 */
[----:B------:R-:W-:Y:S05]  /*02c0*/  @P0 BREAK.RELIABLE B1 ;  /* 0x0000000000010942 */ /* 0x000fea0003800100 */
[----:B------:R-:W-:Y:S05]  /*02d0*/  @P0 BRA `(.L_x_5) ;  /* 0x0000000000380947 */ /* 0x000fea0003800000 */
[----:B------:R-:W-:Y:S02]  /*02e0*/  VIADD R11, R13, 0xffffffff ;  /* 0xffffffff0d0b7836 */ /* 0x000fe40000000000 */
[----:B------:R-:W2:Y:S02]  /*02f0*/  LDG.E R13, desc[UR4][R6.64] ;  /* 0x00000004060d7981 */ /* 0x000ea4000c1e1900 */
[----:B------:R-:W-:-:S06]  /*0300*/  IMAD.WIDE.U32 R10, R11, 0x4, R4 ;  /* 0x000000040b0a7825 */ /* 0x000fcc00078e0004 */
[----:B------:R-:W2:Y:S02]  /*0310*/  LDG.E R10, desc[UR4][R10.64] ;  /* 0x000000040a0a7981 */ /* 0x000ea4000c1e1900 */
[----:B--2---:R-:W-:-:S13]  /*0320*/  ISETP.GT.AND P0, PT, R10, R13, PT ;  /* 0x0000000d0a00720c */ /* 0x004fda0003f04270 */
[----:B------:R-:W-:Y:S05]  /*0330*/  @!P0 BREAK.RELIABLE B1 ;  /* 0x0000000000018942 */ /* 0x000fea0003800100 */
[----:B------:R-:W-:Y:S05]  /*0340*/  @!P0 BRA `(.L_x_5) ;  /* 0x00000000001c8947 */ /* 0x000fea0003800000 */
[----:B------:R-:W-:Y:S01]  /*0350*/  MOV R11, R12 ;  /* 0x0000000c000b7202 */ /* 0x000fe20000000f00 */
[----:B------:R-:W-:-:S07]  /*0360*/  VIADD R10, R15, 0x1 ;  /* 0x000000010f0a7836 */ /* 0x000fce0000000000 */
.L_x_3:
[----:B------:R-:W-:-:S13]  /*0370*/  ISETP.GT.AND P0, PT, R10, R11, PT ;  /* 0x0000000b0a00720c */ /* 0x000fda0003f04270 */
[----:B------:R-:W-:Y:S05]  /*0380*/  @P0 BREAK.RELIABLE B1 ;  /* 0x0000000000010942 */ /* 0x000fea0003800100 */
[----:B------:R-:W-:Y:S05]  /*0390*/  @P0 BRA `(.L_x_1) ;  /* 0x00000000002c0947 */ /* 0x000fea0003800000 */
[----:B------:R-:W-:Y:S05]  /*03a0*/  BSYNC.RELIABLE B1 ;  /* 0x0000000000017941 */ /* 0x000fea0003800100 */
.L_x_2:
[----:B------:R-:W-:Y:S05]  /*03b0*/  BRA `(.L_x_6) ;  /* 0xfffffffc00647947 */ /* 0x000fea000383ffff */
.L_x_5:
[----:B------:R-:W-:Y:S05]  /*03c0*/  @P1 BRA `(.L_x_1) ;  /* 0x0000000000201947 */ /* 0x000fea0003800000 */
[----:B------:R-:W-:-:S13]  /*03d0*/  ISETP.GE.AND P0, PT, R15, R18, PT ;  /* 0x000000120f00720c */ /* 0x000fda0003f06270 */
[----:B------:R-:W-:Y:S05]  /*03e0*/  @!P0 BRA `(.L_x_7) ;  /* 0x0000000000088947 */ /* 0x000fea0003800000 */
[----:B------:R0:W5:Y:S01]  /*03f0*/  LDG.E R9, desc[UR4][R8.64] ;  /* 0x0000000408097981 */ /* 0x000162000c1e1900 */
[----:B------:R-:W-:Y:S05]  /*0400*/  BRA `(.L_x_8) ;  /* 0x0000000000307947 */ /* 0x000fea0003800000 */
.L_x_7:
[----:B------:R-:W2:Y:S04]  /*0410*/  LDG.E R6, desc[UR4][R6.64] ;  /* 0x0000000406067981 */ /* 0x000ea8000c1e1900 */
[----:B------:R-:W2:Y:S02]  /*0420*/  LDG.E R9, desc[UR4][R8.64] ;  /* 0x0000000408097981 */ /* 0x000ea4000c1e1900 */
[----:B--2---:R-:W-:-:S13]  /*0430*/  ISETP.GT.AND P0, PT, R6, R9, PT ;  /* 0x000000090600720c */ /* 0x004fda0003f04270 */
[----:B------:R-:W-:Y:S05]  /*0440*/  @P0 BRA `(.L_x_8) ;  /* 0x0000000000200947 */ /* 0x000fea0003800000 */
.L_x_1:
[----:B------:R-:W-:Y:S05]  /*0450*/  BSYNC.RECONVERGENT B0 ;  /* 0x0000000000007941 */ /* 0x000fea0003800200 */
.L_x_0:
[----:B--2---:R-:W2:Y:S08]  /*0460*/  LDC.64 R2, c[0x0][0x380] ;  /* 0x0000e000ff027b82 */ /* 0x004eb00000000a00 */
[----:B---3--:R-:W3:Y:S01]  /*0470*/  LDC.64 R4, c[0x0][0x390] ;  /* 0x0000e400ff047b82 */ /* 0x008ee20000000a00 */
[----:B--2---:R-:W-:-:S06]  /*0480*/  IMAD.WIDE R2, R15, 0x4, R2 ;  /* 0x000000040f027825 */ /* 0x004fcc00078e0202 */
[----:B------:R-:W2:Y:S01]  /*0490*/  LDG.E R3, desc[UR4][R2.64] ;  /* 0x0000000402037981 */ /* 0x000ea2000c1e1900 */
[----:B---3--:R-:W-:-:S05]  /*04a0*/  IMAD.WIDE R4, R0, 0x4, R4 ;  /* 0x0000000400047825 */ /* 0x008fca00078e0204 */
[----:B--2---:R-:W-:Y:S01]  /*04b0*/  STG.E desc[UR4][R4.64], R3 ;  /* 0x0000000304007986 */ /* 0x004fe2000c101904 */
[----:B------:R-:W-:Y:S05]  /*04c0*/  EXIT ;  /* 0x000000000000794d */ /* 0x000fea0003800000 */
.L_x_8:
[----:B------:R-:W1:Y:S02]  /*04d0*/  LDC.64 R2, c[0x0][0x390] ;  /* 0x0000e400ff027b82 */ /* 0x000e640000000a00 */
[----:B-1----:R-:W-:-:S05]  /*04e0*/  IMAD.WIDE R2, R0, 0x4, R2 ;  /* 0x0000000400027825 */ /* 0x002fca00078e0202 */
[----:B-----5:R-:W-:Y:S01]  /*04f0*/  STG.E desc[UR4][R2.64], R9 ;  /* 0x0000000902007986 */ /* 0x020fe2000c101904 */
[----:B------:R-:W-:Y:S05]  /*0500*/  EXIT ;  /* 0x000000000000794d */ /* 0x000fea0003800000 */
.L_x_9:
[----:B------:R-:W-:-:S00]  /*0510*/  BRA `(.L_x_9) ;  /* 0xfffffffc00fc7947 */ /* 0x000fc0000383ffff */
[----:B------:R-:W-:-:S00]  /*0520*/  NOP ;  /* 0x0000000000007918 */ /* 0x000fc00000000000 */
        /* <DEDUP_REMOVED lines=13> */
.L_x_10:


//--------------------- .nv.shared.reserved.0     --------------------------
	.section	.nv.shared.reserved.0,"aw",@nobits
	.weak		__nv_reservedSMEM_offset_0_alias
	.size		__nv_reservedSMEM_offset_0_alias, 0, 64
	.other		__nv_reservedSMEM_offset_0_alias,@"STO_CUDA_RESERVED_SHARED STV_DEFAULT"
__nv_reservedSMEM_offset_0_alias:
	.zero		0
	.zero		64


//--------------------- .nv.constant0._Z14parallel_mergePKiS0_Piii --------------------------
	.section	.nv.constant0._Z14parallel_mergePKiS0_Piii,"a",@progbits
	.sectionflags	@""
	.align	4
.nv.constant0._Z14parallel_mergePKiS0_Piii:
	.zero		928


//--------------------- SYMBOLS --------------------------

	.type		.nv.reservedSmem.offset0,@object
	.size		.nv.reservedSmem.offset0,0x4
